//
// Generated by NVIDIA NVVM Compiler
//
// Compiler Build ID: CL-36424714
// Cuda compilation tools, release 13.0, V13.0.88
// Based on NVVM 20.0.0
//

.version 9.0
.target sm_100
.address_size 64

	// .globl	_Z6samplePi
// _ZZ6samplePiE1i has been demoted

.visible .entry _Z6samplePi(
	.param .u64 .ptr .align 1 _Z6samplePi_param_0
)
{
	.reg .pred 	%p<2>;
	.reg .b32 	%r<13>;
	.reg .b64 	%rd<7>;
	// demoted variable
	.shared .align 4 .u32 _ZZ6samplePiE1i;
	ld.param.u64 	%rd2, [_Z6samplePi_param_0];
	cvta.to.global.u64 	%rd1, %rd2;
	mov.b32 	%r1, 0;
	st.shared.u32 	[_ZZ6samplePiE1i], %r1;
	mov.u32 	%r2, %tid.x;
	setp.ne.s32 	%p1, %r2, 0;
	@%p1 bra 	$L__BB0_2;
	mov.b32 	%r8, 1;
	st.global.u32 	[%rd1], %r8;
	atom.shared.add.u32 	%r9, [_ZZ6samplePiE1i], 1;
	bar.sync 	0;
	ld.shared.u32 	%r10, [_ZZ6samplePiE1i];
	mul.wide.s32 	%rd5, %r10, 4;
	add.s64 	%rd6, %rd1, %rd5;
	mov.b32 	%r11, 2;
	st.global.u32 	[%rd6], %r11;
	atom.shared.add.u32 	%r12, [_ZZ6samplePiE1i], 1;
	bra.uni 	$L__BB0_3;
$L__BB0_2:
	mov.b32 	%r3, 3;
	st.global.u32 	[%rd1], %r3;
	atom.shared.add.u32 	%r4, [_ZZ6samplePiE1i], 1;
	bar.sync 	0;
	ld.shared.u32 	%r5, [_ZZ6samplePiE1i];
	mul.wide.s32 	%rd3, %r5, 4;
	add.s64 	%rd4, %rd1, %rd3;
	mov.b32 	%r6, 4;
	st.global.u32 	[%rd4], %r6;
	atom.shared.add.u32 	%r7, [_ZZ6samplePiE1i], 1;
$L__BB0_3:
	ret;

}


// ===== COMPILED SASS (sm_100) =====

	.target	sm_100

	.elftype	@"ET_EXEC"


//--------------------- .note.nv.tkinfo           --------------------------
	.section	.note.nv.tkinfo,"",@"SHT_NOTE"
	.sectionflags	@"SHF_NOTE_NV_TKINFO"
	.tkinfo
        /*0018*/ 	.word	0x00000002
        /*0030*/ 	.string	""
        /*0030*/ 	.string	"ptxas"
        /*0030*/ 	.string	"Cuda compilation tools, release 13.0, V13.0.88"
        /*0030*/ 	.string	"Build cuda_13.0.r13.0/compiler.36424714_0"
        /*0030*/ 	.string	"-arch sm_100 -m 64 "



//--------------------- .note.nv.cuinfo           --------------------------
	.section	.note.nv.cuinfo,"",@"SHT_NOTE"
	.sectionflags	@"SHF_NOTE_NV_CUINFO"
        /*0018*/ 	.short	0x0002
        /*001a*/ 	.short	0x0064
        /*001c*/ 	.short	0x0082
	.zero		2


//--------------------- .nv.info                  --------------------------
	.section	.nv.info,"",@"SHT_CUDA_INFO"
	.align	4


	//----- nvinfo : EIATTR_REGCOUNT
	.align		4
        /*0000*/ 	.byte	0x04, 0x2f
        /*0002*/ 	.short	(.L_1 - .L_0)
	.align		4
.L_0:
        /*0004*/ 	.word	index@(_Z6samplePi)
        /*0008*/ 	.word	0x0000000e


	//----- nvinfo : EIATTR_FRAME_SIZE
	.align		4
.L_1:
        /*000c*/ 	.byte	0x04, 0x11
        /*000e*/ 	.short	(.L_3 - .L_2)
	.align		4
.L_2:
        /*0010*/ 	.word	index@(_Z6samplePi)
        /*0014*/ 	.word	0x00000000


	//----- nvinfo : EIATTR_MIN_STACK_SIZE
	.align		4
.L_3:
        /*0018*/ 	.byte	0x04, 0x12
        /*001a*/ 	.short	(.L_5 - .L_4)
	.align		4
.L_4:
        /*001c*/ 	.word	index@(_Z6samplePi)
        /*0020*/ 	.word	0x00000000
.L_5:


//--------------------- .nv.compat                --------------------------
	.section	.nv.compat,"",@"SHT_CUDA_COMPAT_INFO"
	.align	4
        /*0000*/ 	.byte	0x02, 0x09, 0x00, 0x00, 0x02, 0x02, 0x01, 0x00, 0x02, 0x05, 0x05, 0x00, 0x03, 0x07, 0x01, 0x01
        /*0010*/ 	.byte	0x02, 0x03, 0x00, 0x00, 0x02, 0x06, 0x01, 0x00, 0x04, 0x0b, 0x08, 0x00, 0x09, 0x00, 0x00, 0x00
        /*0020*/ 	.byte	0x00, 0x00, 0x00, 0x00


//--------------------- .nv.info._Z6samplePi      --------------------------
	.section	.nv.info._Z6samplePi,"",@"SHT_CUDA_INFO"
	.sectionflags	@""
	.align	4


	//----- nvinfo : EIATTR_CUDA_API_VERSION
	.align		4
        /*0000*/ 	.byte	0x04, 0x37
        /*0002*/ 	.short	(.L_7 - .L_6)
.L_6:
        /*0004*/ 	.word	0x00000082


	//----- nvinfo : EIATTR_KPARAM_INFO
	.align		4
.L_7:
        /*0008*/ 	.byte	0x04, 0x17
        /*000a*/ 	.short	(.L_9 - .L_8)
.L_8:
        /*000c*/ 	.word	0x00000000
        /*0010*/ 	.short	0x0000
        /*0012*/ 	.short	0x0000
        /*0014*/ 	.byte	0x00, 0xf5, 0x21, 0x00


	//----- nvinfo : EIATTR_SPARSE_MMA_MASK
	.align		4
.L_9:
        /*0018*/ 	.byte	0x03, 0x50
        /*001a*/ 	.short	0x0000


	//----- nvinfo : EIATTR_MAXREG_COUNT
	.align		4
        /*001c*/ 	.byte	0x03, 0x1b
        /*001e*/ 	.short	0x00ff


	//----- nvinfo : EIATTR_NUM_BARRIERS
	.align		4
        /*0020*/ 	.byte	0x02, 0x4c
        /*0022*/ 	.byte	0x01
	.zero		1


	//----- nvinfo : EIATTR_MERCURY_ISA_VERSION
	.align		4
        /*0024*/ 	.byte	0x03, 0x5f
        /*0026*/ 	.short	0x0101


	//----- nvinfo : EIATTR_VRC_CTA_INIT_COUNT
	.align		4
        /*0028*/ 	.byte	0x02, 0x4a
	.zero		1
	.zero		1


	//----- nvinfo : EIATTR_EXIT_INSTR_OFFSETS
	.align		4
        /*002c*/ 	.byte	0x04, 0x1c
        /*002e*/ 	.short	(.L_11 - .L_10)


	//   ....[0]....
.L_10:
        /*0030*/ 	.word	0x00000150


	//   ....[1]....
        /*0034*/ 	.word	0x00000220


	//----- nvinfo : EIATTR_CRS_STACK_SIZE
	.align		4
.L_11:
        /*0038*/ 	.byte	0x04, 0x1e
        /*003a*/ 	.short	(.L_13 - .L_12)
.L_12:
        /*003c*/ 	.word	0x00000000


	//----- nvinfo : EIATTR_CBANK_PARAM_SIZE
	.align		4
.L_13:
        /*0040*/ 	.byte	0x03, 0x19
        /*0042*/ 	.short	0x0008


	//----- nvinfo : EIATTR_PARAM_CBANK
	.align		4
        /*0044*/ 	.byte	0x04, 0x0a
        /*0046*/ 	.short	(.L_15 - .L_14)
	.align		4
.L_14:
        /*0048*/ 	.word	index@(.nv.constant0._Z6samplePi)
        /*004c*/ 	.short	0x0380
        /*004e*/ 	.short	0x0008


	//----- nvinfo : EIATTR_SW_WAR
	.align		4
.L_15:
        /*0050*/ 	.byte	0x04, 0x36
        /*0052*/ 	.short	(.L_17 - .L_16)
.L_16:
        /*0054*/ 	.word	0x00000008
.L_17:


//--------------------- .nv.callgraph             --------------------------
	.section	.nv.callgraph,"",@"SHT_CUDA_CALLGRAPH"
	.align	4
	.sectionentsize	8
	.align		4
        /*0000*/ 	.word	0x00000000
	.align		4
        /*0004*/ 	.word	0xffffffff
	.align		4
        /*0008*/ 	.word	0x00000000
	.align		4
        /*000c*/ 	.word	0xfffffffe
	.align		4
        /*0010*/ 	.word	0x00000000
	.align		4
        /*0014*/ 	.word	0xfffffffd
	.align		4
        /*0018*/ 	.word	0x00000000
	.align		4
        /*001c*/ 	.word	0xfffffffc


//--------------------- .text._Z6samplePi         --------------------------
	.section	.text._Z6samplePi,"ax",@progbits
	.align	128
        .global         _Z6samplePi
        .type           _Z6samplePi,@function
        .size           _Z6samplePi,(.L_x_2 - _Z6samplePi)
        .other          _Z6samplePi,@"STO_CUDA_ENTRY STV_DEFAULT"
_Z6samplePi:
.text._Z6samplePi:
[----:B------:R-:W-:Y:S08]  /*0000*/  LDC R1, c[0x0][0x37c] ;  /* 0x0000df00ff017b82 */ /* 0x000ff00000000800 */
[----:B------:R-:W0:Y:S01]  /*0010*/  S2UR UR5, SR_CgaCtaId ;  /* 0x00000000000579c3 */ /* 0x000e220000008800 */
[----:B------:R-:W1:Y:S01]  /*0020*/  S2R R0, SR_TID.X ;  /* 0x0000000000007919 */ /* 0x000e620000002100 */
[----:B------:R-:W-:Y:S01]  /*0030*/  UMOV UR4, 0x400 ;  /* 0x0000040000047882 */ /* 0x000fe20000000000 */
[----:B------:R-:W2:Y:S01]  /*0040*/  LDCU.64 UR6, c[0x0][0x358] ;  /* 0x00006b00ff0677ac */ /* 0x000ea20008000a00 */
[----:B0-----:R-:W-:-:S09]  /*0050*/  ULEA UR4, UR5, UR4, 0x18 ;  /* 0x0000000405047291 */ /* 0x001fd2000f8ec0ff */
[----:B------:R-:W-:Y:S01]  /*0060*/  STS [UR4], RZ ;  /* 0x000000ffff007988 */ /* 0x000fe20008000804 */
[----:B-1----:R-:W-:-:S13]  /*0070*/  ISETP.NE.AND P0, PT, R0, RZ, PT ;  /* 0x000000ff0000720c */ /* 0x002fda0003f05270 */
[----:B--2---:R-:W-:Y:S05]  /*0080*/  @P0 BRA `(.L_x_0) ;  /* 0x0000000000340947 */ /* 0x004fea0003800000 */
[----:B------:R-:W0:Y:S01]  /*0090*/  LDC.64 R2, c[0x0][0x380] ;  /* 0x0000e000ff027b82 */ /* 0x000e220000000a00 */
[----:B------:R-:W-:Y:S01]  /*00a0*/  HFMA2 R9, -RZ, RZ, 0, 5.9604644775390625e-08 ;  /* 0x00000001ff097431 */ /* 0x000fe200000001ff */
[----:B------:R-:W-:Y:S01]  /*00b0*/  ATOMS.POPC.INC.32 RZ, [UR4] ;  /* 0x00000000ffff7f8c */ /* 0x000fe2000d800004 */
[----:B------:R-:W-:Y:S05]  /*00c0*/  WARPSYNC.ALL ;  /* 0x0000000000007948 */ /* 0x000fea0003800000 */
[----:B------:R-:W1:Y:S01]  /*00d0*/  LDC.64 R4, c[0x0][0x380] ;  /* 0x0000e000ff047b82 */ /* 0x000e620000000a00 */
[----:B------:R-:W-:Y:S01]  /*00e0*/  MOV R11, 0x2 ;  /* 0x00000002000b7802 */ /* 0x000fe20000000f00 */
[----:B0-----:R-:W-:Y:S06]  /*00f0*/  STG.E desc[UR6][R2.64], R9 ;  /* 0x0000000902007986 */ /* 0x001fec000c101906 */
[----:B------:R-:W-:Y:S06]  /*0100*/  BAR.SYNC.DEFER_BLOCKING 0x0 ;  /* 0x0000000000007b1d */ /* 0x000fec0000010000 */
[----:B------:R-:W1:Y:S04]  /*0110*/  LDS R7, [UR4] ;  /* 0x00000004ff077984 */ /* 0x000e680008000800 */
[----:B------:R-:W-:Y:S01]  /*0120*/  ATOMS.POPC.INC.32 RZ, [UR4] ;  /* 0x00000000ffff7f8c */ /* 0x000fe2000d800004 */
[----:B-1----:R-:W-:-:S05]  /*0130*/  IMAD.WIDE R4, R7, 0x4, R4 ;  /* 0x0000000407047825 */ /* 0x002fca00078e0204 */
[----:B------:R-:W-:Y:S01]  /*0140*/  STG.E desc[UR6][R4.64], R11 ;  /* 0x0000000b04007986 */ /* 0x000fe2000c101906 */
[----:B------:R-:W-:Y:S05]  /*0150*/  EXIT ;  /* 0x000000000000794d */ /* 0x000fea0003800000 */
.L_x_0:
[----:B------:R-:W0:Y:S01]  /*0160*/  LDC.64 R4, c[0x0][0x380] ;  /* 0x0000e000ff047b82 */ /* 0x000e220000000a00 */
[----:B------:R-:W-:Y:S01]  /*0170*/  HFMA2 R9, -RZ, RZ, 0, 1.78813934326171875e-07 ;  /* 0x00000003ff097431 */ /* 0x000fe200000001ff */
        /* <DEDUP_REMOVED lines=11> */
.L_x_1:
[----:B------:R-:W-:-:S00]  /*0230*/  BRA `(.L_x_1) ;  /* 0xfffffffc00fc7947 */ /* 0x000fc0000383ffff */
[----:B------:R-:W-:-:S00]  /*0240*/  NOP ;  /* 0x0000000000007918 */ /* 0x000fc00000000000 */
        /* <DEDUP_REMOVED lines=11> */
.L_x_2:


//--------------------- .nv.shared._Z6samplePi    --------------------------
	.section	.nv.shared._Z6samplePi,"aw",@nobits
	.sectionflags	@""
	.align	4
.nv.shared._Z6samplePi:
	.zero		1028


//--------------------- .nv.shared.reserved.0     --------------------------
	.section	.nv.shared.reserved.0,"aw",@nobits
	.weak		__nv_reservedSMEM_offset_0_alias
	.size		__nv_reservedSMEM_offset_0_alias, 0, 64
	.other		__nv_reservedSMEM_offset_0_alias,@"STO_CUDA_RESERVED_SHARED STV_DEFAULT"
__nv_reservedSMEM_offset_0_alias:
	.zero		0
	.zero		64


//--------------------- .nv.constant0._Z6samplePi --------------------------
	.section	.nv.constant0._Z6samplePi,"a",@progbits
	.sectionflags	@""
	.align	4
.nv.constant0._Z6samplePi:
	.zero		904


//--------------------- SYMBOLS --------------------------

	.type		.nv.reservedSmem.offset0,@object
	.size		.nv.reservedSmem.offset0,0x4
	.type		.nv.reservedSmem.cap,@object
	.size		.nv.reservedSmem.cap,0x4
